	.headerflags	@"EF_CUDA_TEXMODE_UNIFIED EF_CUDA_64BIT_ADDRESS EF_CUDA_ACCELERATORS EF_CUDA_SM90 EF_CUDA_VIRTUAL_SM(EF_CUDA_SM90)"
	.elftype	@"ET_EXEC"


//--------------------- .nv.info                  --------------------------
	.section	.nv.info,"",@"SHT_CUDA_INFO"
	.align	4


	//----- nvinfo : EIATTR_REGCOUNT
	.align		4
        /*0000*/ 	.byte	0x04, 0x2f
        /*0002*/ 	.short	(.L_3 - .L_2)
	.align		4
.L_2:
        /*0004*/ 	.word	index@(triton_poi_fused__native_batch_norm_legit_no_training_convolution_hardtanh_15)
        /*0008*/ 	.word	0x00000028


	//----- nvinfo : EIATTR_MIN_STACK_SIZE
	.align		4
.L_3:
        /*000c*/ 	.byte	0x04, 0x12
        /*000e*/ 	.short	(.L_5 - .L_4)
	.align		4
.L_4:
        /*0010*/ 	.word	index@(triton_poi_fused__native_batch_norm_legit_no_training_convolution_hardtanh_15)
        /*0014*/ 	.word	0x00000000


	//----- nvinfo : EIATTR_FRAME_SIZE
	.align		4
.L_5:
        /*0018*/ 	.byte	0x04, 0x11
        /*001a*/ 	.short	(.L_7 - .L_6)
	.align		4
.L_6:
        /*001c*/ 	.word	index@(triton_poi_fused__native_batch_norm_legit_no_training_convolution_hardtanh_15)
        /*0020*/ 	.word	0x00000000


	//----- nvinfo : EIATTR_MIN_STACK_SIZE
	.align		4
.L_7:
        /*0024*/ 	.byte	0x04, 0x12
        /*0026*/ 	.short	(.L_9 - .L_8)
	.align		4
.L_8:
        /*0028*/ 	.word	index@(triton_poi_fused__native_batch_norm_legit_no_training_convolution_hardtanh_15)
        /*002c*/ 	.word	0x00000000
.L_9:


//--------------------- .nv.info.triton_poi_fused__native_batch_norm_legit_no_training_convolution_hardtanh_15 --------------------------
	.section	.nv.info.triton_poi_fused__native_batch_norm_legit_no_training_convolution_hardtanh_15,"",@"SHT_CUDA_INFO"
	.sectionflags	@""
	.align	4


	//----- nvinfo : EIATTR_CUDA_API_VERSION
	.align		4
        /*0000*/ 	.byte	0x04, 0x37
        /*0002*/ 	.short	(.L_11 - .L_10)
.L_10:
        /*0004*/ 	.word	0x0000007c


	//----- nvinfo : EIATTR_KPARAM_INFO
	.align		4
.L_11:
        /*0008*/ 	.byte	0x04, 0x17
        /*000a*/ 	.short	(.L_13 - .L_12)
.L_12:
        /*000c*/ 	.word	0x00000000
        /*0010*/ 	.short	0x0007
        /*0012*/ 	.short	0x0038
        /*0014*/ 	.byte	0x00, 0xf0, 0x11, 0x00


	//----- nvinfo : EIATTR_KPARAM_INFO
	.align		4
.L_13:
        /*0018*/ 	.byte	0x04, 0x17
        /*001a*/ 	.short	(.L_15 - .L_14)
.L_14:
        /*001c*/ 	.word	0x00000000
        /*0020*/ 	.short	0x0006
        /*0022*/ 	.short	0x0030
        /*0024*/ 	.byte	0x00, 0xf4, 0x21, 0x00


	//----- nvinfo : EIATTR_KPARAM_INFO
	.align		4
.L_15:
        /*0028*/ 	.byte	0x04, 0x17
        /*002a*/ 	.short	(.L_17 - .L_16)
.L_16:
        /*002c*/ 	.word	0x00000000
        /*0030*/ 	.short	0x0005
        /*0032*/ 	.short	0x0028
        /*0034*/ 	.byte	0x00, 0xf4, 0x21, 0x00


	//----- nvinfo : EIATTR_KPARAM_INFO
	.align		4
.L_17:
        /*0038*/ 	.byte	0x04, 0x17
        /*003a*/ 	.short	(.L_19 - .L_18)
.L_18:
        /*003c*/ 	.word	0x00000000
        /*0040*/ 	.short	0x0004
        /*0042*/ 	.short	0x0020
        /*0044*/ 	.byte	0x00, 0xf4, 0x21, 0x00


	//----- nvinfo : EIATTR_KPARAM_INFO
	.align		4
.L_19:
        /*0048*/ 	.byte	0x04, 0x17
        /*004a*/ 	.short	(.L_21 - .L_20)
.L_20:
        /*004c*/ 	.word	0x00000000
        /*0050*/ 	.short	0x0003
        /*0052*/ 	.short	0x0018
        /*0054*/ 	.byte	0x00, 0xf4, 0x21, 0x00


	//----- nvinfo : EIATTR_KPARAM_INFO
	.align		4
.L_21:
        /*0058*/ 	.byte	0x04, 0x17
        /*005a*/ 	.short	(.L_23 - .L_22)
.L_22:
        /*005c*/ 	.word	0x00000000
        /*0060*/ 	.short	0x0002
        /*0062*/ 	.short	0x0010
        /*0064*/ 	.byte	0x00, 0xf4, 0x21, 0x00


	//----- nvinfo : EIATTR_KPARAM_INFO
	.align		4
.L_23:
        /*0068*/ 	.byte	0x04, 0x17
        /*006a*/ 	.short	(.L_25 - .L_24)
.L_24:
        /*006c*/ 	.word	0x00000000
        /*0070*/ 	.short	0x0001
        /*0072*/ 	.short	0x0008
        /*0074*/ 	.byte	0x00, 0xf4, 0x21, 0x00


	//----- nvinfo : EIATTR_KPARAM_INFO
	.align		4
.L_25:
        /*0078*/ 	.byte	0x04, 0x17
        /*007a*/ 	.short	(.L_27 - .L_26)
.L_26:
        /*007c*/ 	.word	0x00000000
        /*0080*/ 	.short	0x0000
        /*0082*/ 	.short	0x0000
        /*0084*/ 	.byte	0x00, 0xf4, 0x21, 0x00


	//----- nvinfo : EIATTR_SPARSE_MMA_MASK
	.align		4
.L_27:
        /*0088*/ 	.byte	0x03, 0x50
        /*008a*/ 	.short	0x0000


	//----- nvinfo : EIATTR_MAXREG_COUNT
	.align		4
        /*008c*/ 	.byte	0x03, 0x1b
        /*008e*/ 	.short	0x00ff


	//----- nvinfo : EIATTR_EXIT_INSTR_OFFSETS
	.align		4
        /*0090*/ 	.byte	0x04, 0x1c
        /*0092*/ 	.short	(.L_29 - .L_28)


	//   ....[0]....
.L_28:
        /*0094*/ 	.word	0x00000cc0


	//----- nvinfo : EIATTR_REQNTID
	.align		4
.L_29:
        /*0098*/ 	.byte	0x04, 0x10
        /*009a*/ 	.short	(.L_31 - .L_30)
.L_30:
        /*009c*/ 	.word	0x00000080
        /*00a0*/ 	.word	0x00000001
        /*00a4*/ 	.word	0x00000001


	//----- nvinfo : EIATTR_CBANK_PARAM_SIZE
	.align		4
.L_31:
        /*00a8*/ 	.byte	0x03, 0x19
        /*00aa*/ 	.short	0x003c


	//----- nvinfo : EIATTR_PARAM_CBANK
	.align		4
        /*00ac*/ 	.byte	0x04, 0x0a
        /*00ae*/ 	.short	(.L_33 - .L_32)
	.align		4
.L_32:
        /*00b0*/ 	.word	index@(.nv.constant0.triton_poi_fused__native_batch_norm_legit_no_training_convolution_hardtanh_15)
        /*00b4*/ 	.short	0x0210
        /*00b6*/ 	.short	0x003c


	//----- nvinfo : EIATTR_SW_WAR
	.align		4
.L_33:
        /*00b8*/ 	.byte	0x04, 0x36
        /*00ba*/ 	.short	(.L_35 - .L_34)
.L_34:
        /*00bc*/ 	.word	0x00000008
.L_35:


//--------------------- .nv.callgraph             --------------------------
	.section	.nv.callgraph,"",@"SHT_CUDA_CALLGRAPH"
	.align	4
	.sectionentsize	8
	.align		4
        /*0000*/ 	.word	0x00000000
	.align		4
        /*0004*/ 	.word	0xffffffff
	.align		4
        /*0008*/ 	.word	0x00000000
	.align		4
        /*000c*/ 	.word	0xfffffffe
	.align		4
        /*0010*/ 	.word	0x00000000
	.align		4
        /*0014*/ 	.word	0xfffffffd
	.align		4
        /*0018*/ 	.word	0x00000000
	.align		4
        /*001c*/ 	.word	0xfffffffc


//--------------------- .nv.constant4             --------------------------
	.section	.nv.constant4,"a",@progbits
	.align	8
	.align		8
.nv.constant4:
        /*0000*/ 	.dword	_$_str
	.align		8
        /*0008*/ 	.dword	_$_str_$_2


//--------------------- .text.triton_poi_fused__native_batch_norm_legit_no_training_convolution_hardtanh_15 --------------------------
	.section	.text.triton_poi_fused__native_batch_norm_legit_no_training_convolution_hardtanh_15,"ax",@progbits
	.align	128
        .global         triton_poi_fused__native_batch_norm_legit_no_training_convolution_hardtanh_15
        .type           triton_poi_fused__native_batch_norm_legit_no_training_convolution_hardtanh_15,@function
        .size           triton_poi_fused__native_batch_norm_legit_no_training_convolution_hardtanh_15,(.L_x_1 - triton_poi_fused__native_batch_norm_legit_no_training_convolution_hardtanh_15)
        .other          triton_poi_fused__native_batch_norm_legit_no_training_convolution_hardtanh_15,@"STO_CUDA_ENTRY STV_DEFAULT"
triton_poi_fused__native_batch_norm_legit_no_training_convolution_hardtanh_15:
.text.triton_poi_fused__native_batch_norm_legit_no_training_convolution_hardtanh_15:
[----:B------:R-:W-:Y:S01]  /*0000*/  LDC R1, c[0x0][0x28] ;  /* 0x00000a00ff017b82 */ /* 0x000fe20000000800 */
[----:B------:R-:W1:Y:S07]  /*0010*/  S2R R0, SR_TID.X ;  /* 0x0000000000007919 */ /* 0x000e6e0000002100 */
[----:B------:R-:W2:Y:S01]  /*0020*/  LDC.64 R30, c[0x0][0x228] ;  /* 0x00008a00ff1e7b82 */ /* 0x000ea20000000a00 */
[----:B------:R-:W-:Y:S01]  /*0030*/  ULDC.64 UR4, c[0x0][0x208] ;  /* 0x0000820000047ab9 */ /* 0x000fe20000000a00 */
[----:B------:R-:W3:Y:S06]  /*0040*/  S2R R3, SR_CTAID.X ;  /* 0x0000000000037919 */ /* 0x000eec0000002500 */
[----:B------:R-:W4:Y:S08]  /*0050*/  LDC.64 R28, c[0x0][0x218] ;  /* 0x00008600ff1c7b82 */ /* 0x000f300000000a00 */
[----:B------:R-:W5:Y:S08]  /*0060*/  LDC.64 R36, c[0x0][0x210] ;  /* 0x00008400ff247b82 */ /* 0x000f700000000a00 */
[----:B------:R-:W5:Y:S01]  /*0070*/  LDC.64 R26, c[0x0][0x220] ;  /* 0x00008800ff1a7b82 */ /* 0x000f620000000a00 */
[----:B-1----:R-:W-:-:S07]  /*0080*/  SHF.L.U32 R0, R0, 0x2, RZ ;  /* 0x0000000200007819 */ /* 0x002fce00000006ff */
[----:B------:R-:W1:Y:S01]  /*0090*/  LDC.64 R24, c[0x0][0x230] ;  /* 0x00008c00ff187b82 */ /* 0x000e620000000a00 */
[----:B------:R-:W-:-:S04]  /*00a0*/  LOP3.LUT R0, R0, 0x1fc, RZ, 0xc0, !PT ;  /* 0x000001fc00007812 */ /* 0x000fc800078ec0ff */
[----:B---3--:R-:W-:-:S03]  /*00b0*/  LEA R2, R3, R0, 0xa ;  /* 0x0000000003027211 */ /* 0x008fc600078e50ff */
[----:B------:R-:W3:Y:S02]  /*00c0*/  LDC.64 R20, c[0x0][0x238] ;  /* 0x00008e00ff147b82 */ /* 0x000ee40000000a00 */
[----:B------:R-:W-:-:S05]  /*00d0*/  IMAD.HI R0, R2, 0x38e38e39, RZ ;  /* 0x38e38e3902007827 */ /* 0x000fca00078e02ff */
[----:B------:R-:W-:-:S04]  /*00e0*/  SHF.R.U32.HI R3, RZ, 0x1f, R0 ;  /* 0x0000001fff037819 */ /* 0x000fc80000011600 */
[----:B------:R-:W-:-:S05]  /*00f0*/  LEA.HI.SX32 R3, R0, R3, 0x1b ;  /* 0x0000000300037211 */ /* 0x000fca00078fdaff */
[----:B------:R-:W-:-:S04]  /*0100*/  IMAD R8, R3, -0x90, R2 ;  /* 0xffffff7003087824 */ /* 0x000fc800078e0202 */
[----:B--2---:R-:W-:-:S06]  /*0110*/  IMAD.WIDE R4, R8, 0x4, R30 ;  /* 0x0000000408047825 */ /* 0x004fcc00078e021e */
[----:B------:R-:W2:Y:S01]  /*0120*/  LDG.E.EL.128 R4, desc[UR4][R4.64] ;  /* 0x0000000404047981 */ /* 0x000ea2000c2e1d00 */
[----:B----4-:R-:W-:-:S04]  /*0130*/  IMAD.WIDE R12, R8, 0x4, R28 ;  /* 0x00000004080c7825 */ /* 0x010fc800078e021c */
[----:B-----5:R-:W-:Y:S02]  /*0140*/  IMAD.WIDE R36, R2, 0x4, R36 ;  /* 0x0000000402247825 */ /* 0x020fe400078e0224 */
[----:B------:R-:W4:Y:S02]  /*0150*/  LDG.E.EL.128 R12, desc[UR4][R12.64] ;  /* 0x000000040c0c7981 */ /* 0x000f24000c2e1d00 */
[----:B0-----:R-:W-:Y:S02]  /*0160*/  IMAD.WIDE R16, R8, 0x4, R26 ;  /* 0x0000000408107825 */ /* 0x001fe400078e021a */
[----:B------:R-:W4:Y:S04]  /*0170*/  LDG.E.128 R32, desc[UR4][R36.64] ;  /* 0x0000000424207981 */ /* 0x000f28000c1e1d00 */
[----:B------:R-:W5:Y:S01]  /*0180*/  LDG.E.EL.128 R16, desc[UR4][R16.64] ;  /* 0x0000000410107981 */ /* 0x000f62000c2e1d00 */
[----:B--2---:R-:W-:-:S04]  /*0190*/  FADD R0, R4, 9.9999997473787516356e-06 ;  /* 0x3727c5ac04007421 */ /* 0x004fc80000000000 */
[----:B------:R-:W0:Y:S01]  /*01a0*/  MUFU.SQRT R3, R0 ;  /* 0x0000000000037308 */ /* 0x000e220000002000 */
[----:B------:R-:W-:Y:S01]  /*01b0*/  FADD R7, R7, 9.9999997473787516356e-06 ;  /* 0x3727c5ac07077421 */ /* 0x000fe20000000000 */
[----:B------:R-:W-:Y:S01]  /*01c0*/  FADD R6, R6, 9.9999997473787516356e-06 ;  /* 0x3727c5ac06067421 */ /* 0x000fe20000000000 */
[----:B------:R-:W-:-:S05]  /*01d0*/  FADD R5, R5, 9.9999997473787516356e-06 ;  /* 0x3727c5ac05057421 */ /* 0x000fca0000000000 */
[----:B------:R-:W2:Y:S01]  /*01e0*/  MUFU.SQRT R7, R7 ;  /* 0x0000000700077308 */ /* 0x000ea20000002000 */
[----:B0-----:R-:W-:-:S07]  /*01f0*/  FSETP.GT.AND P6, PT, R3, 8.50705917302346158658e+37, PT ;  /* 0x7e8000000300780b */ /* 0x001fce0003fc4000 */
[----:B------:R-:W0:Y:S01]  /*0200*/  MUFU.SQRT R6, R6 ;  /* 0x0000000600067308 */ /* 0x000e220000002000 */
[----:B------:R-:W-:Y:S01]  /*0210*/  FSETP.GEU.AND P5, PT, R3, 1.175494350822287508e-38, PT ;  /* 0x008000000300780b */ /* 0x000fe20003fae000 */
[----:B------:R-:W-:-:S06]  /*0220*/  HFMA2.MMA R0, -RZ, RZ, 1.625, 0 ;  /* 0x3e800000ff007435 */ /* 0x000fcc00000001ff */
[----:B------:R1:W3:Y:S01]  /*0230*/  MUFU.SQRT R9, R5 ;  /* 0x0000000500097308 */ /* 0x0002e20000002000 */
[----:B--2---:R-:W-:Y:S01]  /*0240*/  FSETP.GT.AND P1, PT, R7, 8.50705917302346158658e+37, PT ;  /* 0x7e8000000700780b */ /* 0x004fe20003f24000 */
[----:B------:R-:W-:Y:S01]  /*0250*/  @P6 FMUL R3, R3, 0.25 ;  /* 0x3e80000003036820 */ /* 0x000fe20000400000 */
[----:B0-----:R-:W-:-:S03]  /*0260*/  FSETP.GT.AND P2, PT, R6, 8.50705917302346158658e+37, PT ;  /* 0x7e8000000600780b */ /* 0x001fc60003f44000 */
[----:B------:R-:W-:Y:S01]  /*0270*/  @!P5 FMUL R3, R3, 16777216 ;  /* 0x4b8000000303d820 */ /* 0x000fe20000400000 */
[----:B-1----:R-:W-:Y:S02]  /*0280*/  FSEL R5, R0, 1, P6 ;  /* 0x3f80000000057808 */ /* 0x002fe40003000000 */
[----:B------:R-:W-:Y:S01]  /*0290*/  FSETP.GEU.AND P6, PT, R7, 1.175494350822287508e-38, PT ;  /* 0x008000000700780b */ /* 0x000fe20003fce000 */
[----:B------:R-:W0:Y:S01]  /*02a0*/  MUFU.RCP R4, R3 ;  /* 0x0000000300047308 */ /* 0x000e220000001000 */
[C---:B------:R-:W-:Y:S02]  /*02b0*/  FSETP.GEU.AND P0, PT, R6.reuse, 1.175494350822287508e-38, PT ;  /* 0x008000000600780b */ /* 0x040fe40003f0e000 */
[----:B---3--:R-:W-:Y:S01]  /*02c0*/  FSETP.GT.AND P4, PT, R9, 8.50705917302346158658e+37, PT ;  /* 0x7e8000000900780b */ /* 0x008fe20003f84000 */
[----:B------:R-:W-:Y:S01]  /*02d0*/  @P1 FMUL R7, R7, 0.25 ;  /* 0x3e80000007071820 */ /* 0x000fe20000400000 */
[----:B------:R-:W-:Y:S01]  /*02e0*/  FSETP.GEU.AND P3, PT, R9, 1.175494350822287508e-38, PT ;  /* 0x008000000900780b */ /* 0x000fe20003f6e000 */
[----:B------:R-:W-:Y:S01]  /*02f0*/  @!P5 FMUL R5, R5, 16777216 ;  /* 0x4b8000000505d820 */ /* 0x000fe20000400000 */
[----:B------:R-:W-:-:S05]  /*0300*/  @P2 FMUL R6, R6, 0.25 ;  /* 0x3e80000006062820 */ /* 0x000fca0000400000 */
[----:B------:R-:W-:Y:S02]  /*0310*/  @!P6 FMUL R7, R7, 16777216 ;  /* 0x4b8000000707e820 */ /* 0x000fe40000400000 */
[----:B------:R-:W-:Y:S01]  /*0320*/  @!P0 FMUL R6, R6, 16777216 ;  /* 0x4b80000006068820 */ /* 0x000fe20000400000 */
[----:B0-----:R-:W-:Y:S01]  /*0330*/  FMUL R4, R4, R5 ;  /* 0x0000000504047220 */ /* 0x001fe20000400000 */
[----:B------:R-:W-:Y:S01]  /*0340*/  @P4 FMUL R9, R9, 0.25 ;  /* 0x3e80000009094820 */ /* 0x000fe20000400000 */
[----:B------:R-:W0:Y:S01]  /*0350*/  MUFU.RCP R3, R7 ;  /* 0x0000000700037308 */ /* 0x000e220000001000 */
[----:B----4-:R-:W-:Y:S02]  /*0360*/  FADD R32, R32, R12 ;  /* 0x0000000c20207221 */ /* 0x010fe40000000000 */
[----:B------:R-:W-:-:S05]  /*0370*/  @!P3 FMUL R9, R9, 16777216 ;  /* 0x4b8000000909b820 */ /* 0x000fca0000400000 */
[----:B------:R-:W1:Y:S01]  /*0380*/  MUFU.RCP R5, R6 ;  /* 0x0000000600057308 */ /* 0x000e620000001000 */
[C---:B------:R-:W-:Y:S02]  /*0390*/  FSEL R12, R0.reuse, 1, P1 ;  /* 0x3f800000000c7808 */ /* 0x040fe40000800000 */
[----:B------:R-:W-:-:S05]  /*03a0*/  FSEL R10, R0, 1, P2 ;  /* 0x3f800000000a7808 */ /* 0x000fca0001000000 */
[----:B------:R5:W2:Y:S01]  /*03b0*/  MUFU.RCP R22, R9 ;  /* 0x0000000900167308 */ /* 0x000aa20000001000 */
[----:B------:R-:W-:Y:S01]  /*03c0*/  @!P6 FMUL R12, R12, 16777216 ;  /* 0x4b8000000c0ce820 */ /* 0x000fe20000400000 */
[----:B------:R-:W-:Y:S01]  /*03d0*/  @!P0 FMUL R10, R10, 16777216 ;  /* 0x4b8000000a0a8820 */ /* 0x000fe20000400000 */
[----:B------:R-:W-:Y:S02]  /*03e0*/  FSEL R11, R0, 1, P4 ;  /* 0x3f800000000b7808 */ /* 0x000fe40002000000 */
[----:B0-----:R-:W-:Y:S01]  /*03f0*/  FMUL R3, R3, R12 ;  /* 0x0000000c03037220 */ /* 0x001fe20000400000 */
[----:B-----5:R-:W-:Y:S01]  /*0400*/  FADD R9, -R16, R32 ;  /* 0x0000002010097221 */ /* 0x020fe20000000100 */
[----:B-1----:R-:W-:Y:S01]  /*0410*/  FMUL R16, R5, R10 ;  /* 0x0000000a05107220 */ /* 0x002fe20000400000 */
[----:B------:R-:W-:Y:S02]  /*0420*/  @!P3 FMUL R11, R11, 16777216 ;  /* 0x4b8000000b0bb820 */ /* 0x000fe40000400000 */
[----:B------:R-:W-:Y:S01]  /*0430*/  FMUL R12, R4, R9 ;  /* 0x00000009040c7220 */ /* 0x000fe20000400000 */
[----:B------:R-:W-:-:S04]  /*0440*/  IMAD.WIDE R4, R8, 0x4, R24 ;  /* 0x0000000408047825 */ /* 0x000fc800078e0218 */
[----:B------:R-:W-:-:S04]  /*0450*/  IMAD.WIDE R8, R8, 0x4, R20 ;  /* 0x0000000408087825 */ /* 0x000fc800078e0214 */
[----:B--2---:R-:W-:Y:S01]  /*0460*/  FMUL R22, R22, R11 ;  /* 0x0000000b16167220 */ /* 0x004fe20000400000 */
[----:B------:R-:W2:Y:S04]  /*0470*/  LDG.E.EL.128 R4, desc[UR4][R4.64] ;  /* 0x0000000404047981 */ /* 0x000ea8000c2e1d00 */
[----:B------:R-:W2:Y:S01]  /*0480*/  LDG.E.EL.128 R8, desc[UR4][R8.64] ;  /* 0x0000000408087981 */ /* 0x000ea2000c2e1d00 */
[----:B------:R-:W-:Y:S01]  /*0490*/  FADD R33, R33, R13 ;  /* 0x0000000d21217221 */ /* 0x000fe20000000000 */
[----:B------:R-:W-:Y:S01]  /*04a0*/  FADD R34, R34, R14 ;  /* 0x0000000e22227221 */ /* 0x000fe20000000000 */
[----:B------:R-:W-:Y:S02]  /*04b0*/  FADD R35, R35, R15 ;  /* 0x0000000f23237221 */ /* 0x000fe40000000000 */
[----:B------:R-:W-:-:S04]  /*04c0*/  FADD R17, -R17, R33 ;  /* 0x0000002111117221 */ /* 0x000fc80000000100 */
[----:B------:R-:W-:Y:S01]  /*04d0*/  FMUL R22, R22, R17 ;  /* 0x0000001116167220 */ /* 0x000fe20000400000 */
[----:B--2---:R-:W-:Y:S01]  /*04e0*/  FFMA R4, R4, R12, R8 ;  /* 0x0000000c04047223 */ /* 0x004fe20000000008 */
[----:B------:R-:W-:-:S05]  /*04f0*/  IADD3 R12, R2, 0x200, RZ ;  /* 0x00000200020c7810 */ /* 0x000fca0007ffe0ff */
[----:B------:R-:W-:-:S05]  /*0500*/  IMAD.HI R13, R12, 0x38e38e39, RZ ;  /* 0x38e38e390c0d7827 */ /* 0x000fca00078e02ff */
[----:B------:R-:W-:-:S04]  /*0510*/  SHF.R.U32.HI R14, RZ, 0x1f, R13 ;  /* 0x0000001fff0e7819 */ /* 0x000fc8000001160d */
[----:B------:R-:W-:-:S05]  /*0520*/  LEA.HI.SX32 R13, R13, R14, 0x1b ;  /* 0x0000000e0d0d7211 */ /* 0x000fca00078fdaff */
[----:B------:R-:W-:-:S04]  /*0530*/  IMAD R8, R13, -0x90, R12 ;  /* 0xffffff700d087824 */ /* 0x000fc800078e020c */
[----:B------:R-:W-:-:S06]  /*0540*/  IMAD.WIDE R12, R8, 0x4, R30 ;  /* 0x00000004080c7825 */ /* 0x000fcc00078e021e */
[----:B------:R-:W2:Y:S01]  /*0550*/  LDG.E.EL.128 R12, desc[UR4][R12.64] ;  /* 0x000000040c0c7981 */ /* 0x000ea2000c2e1d00 */
[----:B------:R-:W-:Y:S01]  /*0560*/  FADD R30, -R19, R35 ;  /* 0x00000023131e7221 */ /* 0x000fe20000000100 */
[----:B------:R-:W-:Y:S01]  /*0570*/  FADD R19, -R18, R34 ;  /* 0x0000002212137221 */ /* 0x000fe20000000100 */
[----:B------:R-:W-:-:S04]  /*0580*/  IMAD.WIDE R28, R8, 0x4, R28 ;  /* 0x00000004081c7825 */ /* 0x000fc800078e021c */
[----:B------:R-:W-:Y:S01]  /*0590*/  FMUL R16, R16, R19 ;  /* 0x0000001310107220 */ /* 0x000fe20000400000 */
[----:B------:R-:W-:-:S04]  /*05a0*/  IMAD.WIDE R18, R8, 0x4, R26 ;  /* 0x0000000408127825 */ /* 0x000fc800078e021a */
[----:B------:R-:W-:-:S04]  /*05b0*/  IMAD.WIDE R24, R8, 0x4, R24 ;  /* 0x0000000408187825 */ /* 0x000fc800078e0218 */
[----:B------:R-:W-:-:S04]  /*05c0*/  IMAD.WIDE R20, R8, 0x4, R20 ;  /* 0x0000000408147825 */ /* 0x000fc800078e0214 */
[----:B------:R-:W-:Y:S01]  /*05d0*/  FMUL R3, R3, R30 ;  /* 0x0000001e03037220 */ /* 0x000fe20000400000 */
[----:B------:R-:W-:Y:S01]  /*05e0*/  FFMA R5, R5, R22, R9 ;  /* 0x0000001605057223 */ /* 0x000fe20000000009 */
[----:B------:R-:W-:Y:S01]  /*05f0*/  FFMA R6, R6, R16, R10 ;  /* 0x0000001006067223 */ /* 0x000fe2000000000a */
[----:B------:R-:W3:Y:S04]  /*0600*/  LDG.E.EL.128 R28, desc[UR4][R28.64] ;  /* 0x000000041c1c7981 */ /* 0x000ee8000c2e1d00 */
[----:B------:R-:W4:Y:S04]  /*0610*/  LDG.E.EL.128 R16, desc[UR4][R18.64] ;  /* 0x0000000412107981 */ /* 0x000f28000c2e1d00 */
[----:B------:R-:W5:Y:S04]  /*0620*/  LDG.E.EL.128 R24, desc[UR4][R24.64] ;  /* 0x0000000418187981 */ /* 0x000f68000c2e1d00 */
[----:B------:R-:W5:Y:S04]  /*0630*/  LDG.E.EL.128 R20, desc[UR4][R20.64] ;  /* 0x0000000414147981 */ /* 0x000f68000c2e1d00 */
[----:B------:R0:W-:Y:S04]  /*0640*/  STG.E.128 desc[UR4][R36.64], R32 ;  /* 0x0000002024007986 */ /* 0x0001e8000c101d04 */
[----:B0-----:R-:W3:Y:S01]  /*0650*/  LDG.E.128 R32, desc[UR4][R36.64+0x800] ;  /* 0x0008000424207981 */ /* 0x001ee2000c1e1d00 */
[----:B------:R-:W-:Y:S01]  /*0660*/  FFMA R3, R7, R3, R11 ;  /* 0x0000000307037223 */ /* 0x000fe2000000000b */
[----:B--2---:R-:W-:-:S04]  /*0670*/  FADD R12, R12, 9.9999997473787516356e-06 ;  /* 0x3727c5ac0c0c7421 */ /* 0x004fc80000000000 */
[----:B------:R-:W0:Y:S01]  /*0680*/  MUFU.SQRT R7, R12 ;  /* 0x0000000c00077308 */ /* 0x000e220000002000 */
[----:B------:R-:W-:Y:S01]  /*0690*/  FADD R14, R14, 9.9999997473787516356e-06 ;  /* 0x3727c5ac0e0e7421 */ /* 0x000fe20000000000 */
[----:B------:R-:W-:Y:S01]  /*06a0*/  FADD R13, R13, 9.9999997473787516356e-06 ;  /* 0x3727c5ac0d0d7421 */ /* 0x000fe20000000000 */
[----:B------:R-:W-:-:S05]  /*06b0*/  FADD R15, R15, 9.9999997473787516356e-06 ;  /* 0x3727c5ac0f0f7421 */ /* 0x000fca0000000000 */
[----:B------:R-:W1:Y:S01]  /*06c0*/  MUFU.SQRT R9, R14 ;  /* 0x0000000e00097308 */ /* 0x000e620000002000 */
[----:B0-----:R-:W-:-:S07]  /*06d0*/  FSETP.GT.AND P6, PT, R7, 8.50705917302346158658e+37, PT ;  /* 0x7e8000000700780b */ /* 0x001fce0003fc4000 */
[----:B------:R0:W2:Y:S01]  /*06e0*/  MUFU.SQRT R8, R13 ;  /* 0x0000000d00087308 */ /* 0x0000a20000002000 */
[----:B------:R-:W-:-:S07]  /*06f0*/  FSETP.GEU.AND P5, PT, R7, 1.175494350822287508e-38, PT ;  /* 0x008000000700780b */ /* 0x000fce0003fae000 */
[----:B------:R-:W4:Y:S01]  /*0700*/  MUFU.SQRT R15, R15 ;  /* 0x0000000f000f7308 */ /* 0x000f220000002000 */
[C---:B-1----:R-:W-:Y:S01]  /*0710*/  FSETP.GT.AND P2, PT, R9.reuse, 8.50705917302346158658e+37, PT ;  /* 0x7e8000000900780b */ /* 0x042fe20003f44000 */
[----:B0-----:R-:W0:Y:S01]  /*0720*/  LDC.64 R12, c[0x0][0x240] ;  /* 0x00009000ff0c7b82 */ /* 0x001e220000000a00 */
[----:B------:R-:W-:Y:S01]  /*0730*/  FSETP.GEU.AND P0, PT, R9, 1.175494350822287508e-38, PT ;  /* 0x008000000900780b */ /* 0x000fe20003f0e000 */
[----:B------:R-:W-:Y:S01]  /*0740*/  @P6 FMUL R7, R7, 0.25 ;  /* 0x3e80000007076820 */ /* 0x000fe20000400000 */
[----:B--2---:R-:W-:-:S03]  /*0750*/  FSETP.GT.AND P4, PT, R8, 8.50705917302346158658e+37, PT ;  /* 0x7e8000000800780b */ /* 0x004fc60003f84000 */
[----:B------:R-:W-:Y:S01]  /*0760*/  @!P5 FMUL R7, R7, 16777216 ;  /* 0x4b8000000707d820 */ /* 0x000fe20000400000 */
[----:B------:R-:W-:Y:S02]  /*0770*/  FSETP.GEU.AND P3, PT, R8, 1.175494350822287508e-38, PT ;  /* 0x008000000800780b */ /* 0x000fe40003f6e000 */
[----:B------:R-:W-:Y:S02]  /*0780*/  FSEL R10, R0, 1, P6 ;  /* 0x3f800000000a7808 */ /* 0x000fe40003000000 */
[C---:B----4-:R-:W-:Y:S02]  /*0790*/  FSETP.GT.AND P1, PT, R15.reuse, 8.50705917302346158658e+37, PT ;  /* 0x7e8000000f00780b */ /* 0x050fe40003f24000 */
[----:B------:R-:W-:Y:S01]  /*07a0*/  FSETP.GEU.AND P6, PT, R15, 1.175494350822287508e-38, PT ;  /* 0x008000000f00780b */ /* 0x000fe20003fce000 */
[----:B------:R-:W1:Y:S01]  /*07b0*/  MUFU.RCP R7, R7 ;  /* 0x0000000700077308 */ /* 0x000e620000001000 */
[----:B------:R-:W-:Y:S01]  /*07c0*/  @P2 FMUL R9, R9, 0.25 ;  /* 0x3e80000009092820 */ /* 0x000fe20000400000 */
[----:B------:R-:W-:-:S03]  /*07d0*/  @P4 FMUL R8, R8, 0.25 ;  /* 0x3e80000008084820 */ /* 0x000fc60000400000 */
[----:B------:R-:W-:Y:S01]  /*07e0*/  @!P0 FMUL R9, R9, 16777216 ;  /* 0x4b80000009098820 */ /* 0x000fe20000400000 */
[----:B------:R-:W-:-:S04]  /*07f0*/  @!P3 FMUL R8, R8, 16777216 ;  /* 0x4b8000000808b820 */ /* 0x000fc80000400000 */
[----:B------:R-:W-:Y:S01]  /*0800*/  @P1 FMUL R15, R15, 0.25 ;  /* 0x3e8000000f0f1820 */ /* 0x000fe20000400000 */
[----:B------:R-:W2:Y:S01]  /*0810*/  MUFU.RCP R9, R9 ;  /* 0x0000000900097308 */ /* 0x000ea20000001000 */
[----:B------:R-:W-:Y:S02]  /*0820*/  @!P5 FMUL R10, R10, 16777216 ;  /* 0x4b8000000a0ad820 */ /* 0x000fe40000400000 */
[----:B------:R-:W-:Y:S02]  /*0830*/  @!P6 FMUL R15, R15, 16777216 ;  /* 0x4b8000000f0fe820 */ /* 0x000fe40000400000 */
[----:B-1----:R-:W-:Y:S01]  /*0840*/  FMUL R7, R7, R10 ;  /* 0x0000000a07077220 */ /* 0x002fe20000400000 */
[----:B------:R-:W-:Y:S02]  /*0850*/  FSEL R10, R0, 1, P2 ;  /* 0x3f800000000a7808 */ /* 0x000fe40001000000 */
[----:B------:R-:W1:Y:S01]  /*0860*/  MUFU.RCP R8, R8 ;  /* 0x0000000800087308 */ /* 0x000e620000001000 */
[----:B---3--:R-:W-:Y:S01]  /*0870*/  FADD R28, R32, R28 ;  /* 0x0000001c201c7221 */ /* 0x008fe20000000000 */
[----:B------:R-:W-:Y:S01]  /*0880*/  FSEL R11, R0, 1, P4 ;  /* 0x3f800000000b7808 */ /* 0x000fe20002000000 */
[----:B------:R-:W-:Y:S01]  /*0890*/  @!P0 FMUL R10, R10, 16777216 ;  /* 0x4b8000000a0a8820 */ /* 0x000fe20000400000 */
[----:B------:R-:W-:-:S04]  /*08a0*/  FADD R30, R34, R30 ;  /* 0x0000001e221e7221 */ /* 0x000fc80000000000 */
[----:B------:R-:W3:Y:S01]  /*08b0*/  MUFU.RCP R15, R15 ;  /* 0x0000000f000f7308 */ /* 0x000ee20000001000 */
[----:B------:R-:W-:Y:S01]  /*08c0*/  FADD R16, -R16, R28 ;  /* 0x0000001c10107221 */ /* 0x000fe20000000100 */
[----:B------:R-:W-:Y:S01]  /*08d0*/  FSEL R0, R0, 1, P1 ;  /* 0x3f80000000007808 */ /* 0x000fe20000800000 */
[----:B------:R-:W-:Y:S01]  /*08e0*/  @!P3 FMUL R11, R11, 16777216 ;  /* 0x4b8000000b0bb820 */ /* 0x000fe20000400000 */
[----:B--2---:R-:W-:Y:S01]  /*08f0*/  FMUL R9, R9, R10 ;  /* 0x0000000a09097220 */ /* 0x004fe20000400000 */
[----:B------:R-:W-:Y:S01]  /*0900*/  FADD R29, R33, R29 ;  /* 0x0000001d211d7221 */ /* 0x000fe20000000000 */
[----:B------:R-:W-:Y:S01]  /*0910*/  FADD R18, -R18, R30 ;  /* 0x0000001e12127221 */ /* 0x000fe20000000100 */
[----:B------:R-:W-:Y:S01]  /*0920*/  FMUL R7, R7, R16 ;  /* 0x0000001007077220 */ /* 0x000fe20000400000 */
[----:B------:R-:W-:Y:S01]  /*0930*/  FSETP.GTU.AND P3, PT, R3, RZ, PT ;  /* 0x000000ff0300720b */ /* 0x000fe20003f6c000 */
[----:B------:R-:W-:Y:S01]  /*0940*/  @!P6 FMUL R0, R0, 16777216 ;  /* 0x4b8000000000e820 */ /* 0x000fe20000400000 */
[----:B------:R-:W-:Y:S01]  /*0950*/  FADD R31, R35, R31 ;  /* 0x0000001f231f7221 */ /* 0x000fe20000000000 */
[----:B-1----:R-:W-:Y:S01]  /*0960*/  FMUL R8, R8, R11 ;  /* 0x0000000b08087220 */ /* 0x002fe20000400000 */
[----:B------:R-:W-:Y:S01]  /*0970*/  FADD R17, -R17, R29 ;  /* 0x0000001d11117221 */ /* 0x000fe20000000100 */
[----:B------:R-:W-:Y:S01]  /*0980*/  FMUL R9, R9, R18 ;  /* 0x0000001209097220 */ /* 0x000fe20000400000 */
[----:B-----5:R-:W-:Y:S01]  /*0990*/  FFMA R20, R24, R7, R20 ;  /* 0x0000000718147223 */ /* 0x020fe20000000014 */
[----:B------:R-:W-:-:S02]  /*09a0*/  FSETP.GTU.AND P5, PT, R6, RZ, PT ;  /* 0x000000ff0600720b */ /* 0x000fc40003fac000 */
[----:B------:R-:W-:Y:S01]  /*09b0*/  FSEL R7, R3, RZ, P3 ;  /* 0x000000ff03077208 */ /* 0x000fe20001800000 */
[----:B---3--:R-:W-:Y:S01]  /*09c0*/  FMUL R0, R15, R0 ;  /* 0x000000000f007220 */ /* 0x008fe20000400000 */
[----:B------:R-:W-:Y:S01]  /*09d0*/  FADD R19, -R19, R31 ;  /* 0x0000001f13137221 */ /* 0x000fe20000000100 */
[----:B------:R-:W-:Y:S01]  /*09e0*/  FMUL R8, R8, R17 ;  /* 0x0000001108087220 */ /* 0x000fe20000400000 */
[----:B------:R-:W-:Y:S01]  /*09f0*/  FFMA R9, R26, R9, R22 ;  /* 0x000000091a097223 */ /* 0x000fe20000000016 */
[----:B------:R-:W-:Y:S02]  /*0a00*/  FSEL R6, R6, RZ, P5 ;  /* 0x000000ff06067208 */ /* 0x000fe40002800000 */
[----:B------:R-:W-:Y:S02]  /*0a10*/  FSETP.GTU.AND P0, PT, R5, RZ, PT ;  /* 0x000000ff0500720b */ /* 0x000fe40003f0c000 */
[----:B------:R-:W-:Y:S01]  /*0a20*/  FSETP.GEU.AND P5, PT, R7, 6, PT ;  /* 0x40c000000700780b */ /* 0x000fe20003fae000 */
[----:B------:R-:W-:Y:S01]  /*0a30*/  FMUL R0, R0, R19 ;  /* 0x0000001300007220 */ /* 0x000fe20000400000 */
[----:B------:R-:W-:Y:S01]  /*0a40*/  FFMA R8, R25, R8, R21 ;  /* 0x0000000819087223 */ /* 0x000fe20000000015 */
[----:B------:R-:W-:-:S02]  /*0a50*/  FSETP.GTU.AND P4, PT, R4, RZ, PT ;  /* 0x000000ff0400720b */ /* 0x000fc40003f8c000 */
[----:B------:R-:W-:Y:S02]  /*0a60*/  FSETP.GTU.AND P1, PT, R9, RZ, PT ;  /* 0x000000ff0900720b */ /* 0x000fe40003f2c000 */
[----:B------:R-:W-:Y:S01]  /*0a70*/  FSEL R5, R5, RZ, P0 ;  /* 0x000000ff05057208 */ /* 0x000fe20000000000 */
[----:B------:R-:W-:Y:S01]  /*0a80*/  FFMA R0, R27, R0, R23 ;  /* 0x000000001b007223 */ /* 0x000fe20000000017 */
[----:B------:R-:W-:Y:S02]  /*0a90*/  FSETP.GEU.AND P0, PT, R6, 6, PT ;  /* 0x40c000000600780b */ /* 0x000fe40003f0e000 */
[----:B------:R-:W-:Y:S02]  /*0aa0*/  FSETP.GTU.AND P2, PT, R8, RZ, PT ;  /* 0x000000ff0800720b */ /* 0x000fe40003f4c000 */
[----:B------:R-:W-:Y:S02]  /*0ab0*/  FSEL R4, R4, RZ, P4 ;  /* 0x000000ff04047208 */ /* 0x000fe40002000000 */
[----:B------:R-:W-:-:S02]  /*0ac0*/  FSEL R10, R9, RZ, P1 ;  /* 0x000000ff090a7208 */ /* 0x000fc40000800000 */
[----:B------:R-:W-:Y:S02]  /*0ad0*/  FSETP.GTU.AND P3, PT, R20, RZ, PT ;  /* 0x000000ff1400720b */ /* 0x000fe40003f6c000 */
[----:B------:R-:W-:Y:S02]  /*0ae0*/  FSETP.NAN.AND P4, PT, R7, R7, PT ;  /* 0x000000070700720b */ /* 0x000fe40003f88000 */
[----:B------:R-:W-:Y:S02]  /*0af0*/  FSETP.GEU.AND P1, PT, R5, 6, PT ;  /* 0x40c000000500780b */ /* 0x000fe40003f2e000 */
[----:B------:R-:W-:Y:S02]  /*0b00*/  FSETP.GTU.AND P6, PT, R0, RZ, PT ;  /* 0x000000ff0000720b */ /* 0x000fe40003fcc000 */
[----:B------:R-:W-:Y:S02]  /*0b10*/  FSEL R9, R8, RZ, P2 ;  /* 0x000000ff08097208 */ /* 0x000fe40001000000 */
[----:B------:R-:W-:-:S02]  /*0b20*/  FSEL R8, R20, RZ, P3 ;  /* 0x000000ff14087208 */ /* 0x000fc40001800000 */
[----:B------:R-:W-:Y:S02]  /*0b30*/  @P5 SEL R7, R7, 0x40c00000, P4 ;  /* 0x40c0000007075807 */ /* 0x000fe40002000000 */
[----:B------:R-:W-:Y:S02]  /*0b40*/  FSETP.NAN.AND P2, PT, R6, R6, PT ;  /* 0x000000060600720b */ /* 0x000fe40003f48000 */
[----:B------:R-:W-:Y:S02]  /*0b50*/  FSETP.GEU.AND P3, PT, R4, 6, PT ;  /* 0x40c000000400780b */ /* 0x000fe40003f6e000 */
[----:B------:R-:W-:Y:S02]  /*0b60*/  FSETP.GEU.AND P5, PT, R10, 6, PT ;  /* 0x40c000000a00780b */ /* 0x000fe40003fae000 */
[----:B------:R-:W-:Y:S02]  /*0b70*/  FSEL R11, R0, RZ, P6 ;  /* 0x000000ff000b7208 */ /* 0x000fe40003000000 */
[----:B------:R-:W-:-:S02]  /*0b80*/  FSETP.NAN.AND P6, PT, R5, R5, PT ;  /* 0x000000050500720b */ /* 0x000fc40003fc8000 */
[----:B------:R-:W-:Y:S02]  /*0b90*/  @P0 SEL R6, R6, 0x40c00000, P2 ;  /* 0x40c0000006060807 */ /* 0x000fe40001000000 */
[----:B------:R-:W-:Y:S02]  /*0ba0*/  FSETP.GEU.AND P4, PT, R9, 6, PT ;  /* 0x40c000000900780b */ /* 0x000fe40003f8e000 */
[----:B------:R-:W-:Y:S02]  /*0bb0*/  FSETP.GEU.AND P2, PT, R8, 6, PT ;  /* 0x40c000000800780b */ /* 0x000fe40003f4e000 */
[----:B------:R-:W-:Y:S02]  /*0bc0*/  FSETP.GEU.AND P0, PT, R11, 6, PT ;  /* 0x40c000000b00780b */ /* 0x000fe40003f0e000 */
[----:B------:R-:W-:Y:S02]  /*0bd0*/  @P1 SEL R5, R5, 0x40c00000, P6 ;  /* 0x40c0000005051807 */ /* 0x000fe40003000000 */
[----:B------:R-:W-:-:S02]  /*0be0*/  FSETP.NAN.AND P6, PT, R4, R4, PT ;  /* 0x000000040400720b */ /* 0x000fc40003fc8000 */
[----:B------:R-:W-:Y:S02]  /*0bf0*/  FSETP.NAN.AND P1, PT, R10, R10, PT ;  /* 0x0000000a0a00720b */ /* 0x000fe40003f28000 */
[----:B------:R-:W-:Y:S02]  /*0c00*/  @P3 SEL R4, R4, 0x40c00000, P6 ;  /* 0x40c0000004043807 */ /* 0x000fe40003000000 */
[----:B------:R-:W-:Y:S02]  /*0c10*/  @P5 SEL R10, R10, 0x40c00000, P1 ;  /* 0x40c000000a0a5807 */ /* 0x000fe40000800000 */
[----:B------:R-:W-:Y:S02]  /*0c20*/  FSETP.NAN.AND P6, PT, R9, R9, PT ;  /* 0x000000090900720b */ /* 0x000fe40003fc8000 */
[----:B------:R-:W-:Y:S02]  /*0c30*/  FSETP.NAN.AND P3, PT, R8, R8, PT ;  /* 0x000000080800720b */ /* 0x000fe40003f68000 */
[----:B------:R-:W-:Y:S01]  /*0c40*/  FSETP.NAN.AND P1, PT, R11, R11, PT ;  /* 0x0000000b0b00720b */ /* 0x000fe20003f28000 */
[----:B0-----:R-:W-:Y:S01]  /*0c50*/  IMAD.WIDE R2, R2, 0x4, R12 ;  /* 0x0000000402027825 */ /* 0x001fe200078e020c */
[----:B------:R-:W-:-:S02]  /*0c60*/  @P4 SEL R9, R9, 0x40c00000, P6 ;  /* 0x40c0000009094807 */ /* 0x000fc40003000000 */
[----:B------:R-:W-:Y:S02]  /*0c70*/  @P2 SEL R8, R8, 0x40c00000, P3 ;  /* 0x40c0000008082807 */ /* 0x000fe40001800000 */
[----:B------:R-:W-:Y:S01]  /*0c80*/  @P0 SEL R11, R11, 0x40c00000, P1 ;  /* 0x40c000000b0b0807 */ /* 0x000fe20000800000 */
[----:B------:R-:W-:Y:S04]  /*0c90*/  STG.E.128 desc[UR4][R36.64+0x800], R28 ;  /* 0x0008001c24007986 */ /* 0x000fe8000c101d04 */
[----:B------:R-:W-:Y:S04]  /*0ca0*/  STG.E.128 desc[UR4][R2.64], R4 ;  /* 0x0000000402007986 */ /* 0x000fe8000c101d04 */
[----:B------:R-:W-:Y:S01]  /*0cb0*/  STG.E.128 desc[UR4][R2.64+0x800], R8 ;  /* 0x0008000802007986 */ /* 0x000fe2000c101d04 */
[----:B------:R-:W-:Y:S05]  /*0cc0*/  EXIT ;  /* 0x000000000000794d */ /* 0x000fea0003800000 */
.L_x_0:
[----:B------:R-:W-:-:S00]  /*0cd0*/  BRA `(.L_x_0) ;  /* 0xfffffffc00fc7947 */ /* 0x000fc0000383ffff */
[----:B------:R-:W-:-:S00]  /*0ce0*/  NOP ;  /* 0x0000000000007918 */ /* 0x000fc00000000000 */
        /* <DEDUP_REMOVED lines=9> */
.L_x_1:


//--------------------- .nv.global.init           --------------------------
	.section	.nv.global.init,"aw",@progbits
.nv.global.init:
	.type		_$_str,@object
	.size		_$_str,(_$_str_$_2 - _$_str)
_$_str:
        /*0000*/ 	.byte	0x5f, 0x5f, 0x43, 0x55, 0x44, 0x41, 0x5f, 0x46, 0x54, 0x5a, 0x00
	.type		_$_str_$_2,@object
	.size		_$_str_$_2,(.L_1 - _$_str_$_2)
_$_str_$_2:
        /*000b*/ 	.byte	0x5f, 0x5f, 0x43, 0x55, 0x44, 0x41, 0x5f, 0x50, 0x52, 0x45, 0x43, 0x5f, 0x53, 0x51, 0x52, 0x54
        /*001b*/ 	.byte	0x00
.L_1:


//--------------------- .nv.constant0.triton_poi_fused__native_batch_norm_legit_no_training_convolution_hardtanh_15 --------------------------
	.section	.nv.constant0.triton_poi_fused__native_batch_norm_legit_no_training_convolution_hardtanh_15,"a",@progbits
	.sectionflags	@""
	.align	4
.nv.constant0.triton_poi_fused__native_batch_norm_legit_no_training_convolution_hardtanh_15:
	.zero		588
